//
// Generated by NVIDIA NVVM Compiler
//
// Compiler Build ID: CL-36424714
// Cuda compilation tools, release 13.0, V13.0.88
// Based on NVVM 20.0.0
//

.version 9.0
.target sm_100
.address_size 64

	// .globl	add_particles

.visible .entry add_particles(
	.param .u64 .ptr .align 1 add_particles_param_0,
	.param .u64 .ptr .align 1 add_particles_param_1,
	.param .u64 .ptr .align 1 add_particles_param_2,
	.param .u64 .ptr .align 1 add_particles_param_3,
	.param .u64 .ptr .align 1 add_particles_param_4,
	.param .u64 .ptr .align 1 add_particles_param_5,
	.param .u32 add_particles_param_6
)
{
	.reg .b32 	%r<7>;
	.reg .b32 	%f<4>;
	.reg .b64 	%rd<21>;

	ld.param.u64 	%rd1, [add_particles_param_0];
	ld.param.u64 	%rd2, [add_particles_param_1];
	ld.param.u64 	%rd3, [add_particles_param_2];
	ld.param.u64 	%rd4, [add_particles_param_3];
	ld.param.u64 	%rd5, [add_particles_param_4];
	ld.param.u64 	%rd6, [add_particles_param_5];
	ld.param.u32 	%r1, [add_particles_param_6];
	cvta.to.global.u64 	%rd7, %rd3;
	cvta.to.global.u64 	%rd8, %rd6;
	cvta.to.global.u64 	%rd9, %rd2;
	cvta.to.global.u64 	%rd10, %rd5;
	cvta.to.global.u64 	%rd11, %rd1;
	cvta.to.global.u64 	%rd12, %rd4;
	mov.u32 	%r2, %ntid.x;
	mov.u32 	%r3, %ctaid.x;
	mov.u32 	%r4, %tid.x;
	mad.lo.s32 	%r5, %r2, %r3, %r4;
	mul.wide.s32 	%rd13, %r5, 4;
	add.s64 	%rd14, %rd12, %rd13;
	ld.global.f32 	%f1, [%rd14];
	add.s32 	%r6, %r1, %r5;
	mul.wide.s32 	%rd15, %r6, 4;
	add.s64 	%rd16, %rd11, %rd15;
	st.global.f32 	[%rd16], %f1;
	add.s64 	%rd17, %rd10, %rd13;
	ld.global.f32 	%f2, [%rd17];
	add.s64 	%rd18, %rd9, %rd15;
	st.global.f32 	[%rd18], %f2;
	add.s64 	%rd19, %rd8, %rd13;
	ld.global.f32 	%f3, [%rd19];
	add.s64 	%rd20, %rd7, %rd15;
	st.global.f32 	[%rd20], %f3;
	ret;

}


// ===== COMPILED SASS (sm_100) =====

	.target	sm_100

	.elftype	@"ET_EXEC"


//--------------------- .note.nv.tkinfo           --------------------------
	.section	.note.nv.tkinfo,"",@"SHT_NOTE"
	.sectionflags	@"SHF_NOTE_NV_TKINFO"
	.tkinfo
        /*0018*/ 	.word	0x00000002
        /*0030*/ 	.string	""
        /*0030*/ 	.string	"ptxas"
        /*0030*/ 	.string	"Cuda compilation tools, release 13.0, V13.0.88"
        /*0030*/ 	.string	"Build cuda_13.0.r13.0/compiler.36424714_0"
        /*0030*/ 	.string	"-arch sm_100 -m 64 "



//--------------------- .note.nv.cuinfo           --------------------------
	.section	.note.nv.cuinfo,"",@"SHT_NOTE"
	.sectionflags	@"SHF_NOTE_NV_CUINFO"
        /*0018*/ 	.short	0x0002
        /*001a*/ 	.short	0x0064
        /*001c*/ 	.short	0x0082
	.zero		2


//--------------------- .nv.info                  --------------------------
	.section	.nv.info,"",@"SHT_CUDA_INFO"
	.align	4


	//----- nvinfo : EIATTR_REGCOUNT
	.align		4
        /*0000*/ 	.byte	0x04, 0x2f
        /*0002*/ 	.short	(.L_1 - .L_0)
	.align		4
.L_0:
        /*0004*/ 	.word	index@(add_particles)
        /*0008*/ 	.word	0x00000014


	//----- nvinfo : EIATTR_FRAME_SIZE
	.align		4
.L_1:
        /*000c*/ 	.byte	0x04, 0x11
        /*000e*/ 	.short	(.L_3 - .L_2)
	.align		4
.L_2:
        /*0010*/ 	.word	index@(add_particles)
        /*0014*/ 	.word	0x00000000


	//----- nvinfo : EIATTR_MIN_STACK_SIZE
	.align		4
.L_3:
        /*0018*/ 	.byte	0x04, 0x12
        /*001a*/ 	.short	(.L_5 - .L_4)
	.align		4
.L_4:
        /*001c*/ 	.word	index@(add_particles)
        /*0020*/ 	.word	0x00000000
.L_5:


//--------------------- .nv.compat                --------------------------
	.section	.nv.compat,"",@"SHT_CUDA_COMPAT_INFO"
	.align	4
        /*0000*/ 	.byte	0x02, 0x09, 0x00, 0x00, 0x02, 0x02, 0x01, 0x00, 0x02, 0x05, 0x05, 0x00, 0x03, 0x07, 0x01, 0x01
        /*0010*/ 	.byte	0x02, 0x03, 0x00, 0x00, 0x02, 0x06, 0x01, 0x00, 0x04, 0x0b, 0x08, 0x00, 0x09, 0x00, 0x00, 0x00
        /*0020*/ 	.byte	0x00, 0x00, 0x00, 0x00


//--------------------- .nv.info.add_particles    --------------------------
	.section	.nv.info.add_particles,"",@"SHT_CUDA_INFO"
	.sectionflags	@""
	.align	4


	//----- nvinfo : EIATTR_CUDA_API_VERSION
	.align		4
        /*0000*/ 	.byte	0x04, 0x37
        /*0002*/ 	.short	(.L_7 - .L_6)
.L_6:
        /*0004*/ 	.word	0x00000082


	//----- nvinfo : EIATTR_KPARAM_INFO
	.align		4
.L_7:
        /*0008*/ 	.byte	0x04, 0x17
        /*000a*/ 	.short	(.L_9 - .L_8)
.L_8:
        /*000c*/ 	.word	0x00000000
        /*0010*/ 	.short	0x0006
        /*0012*/ 	.short	0x0030
        /*0014*/ 	.byte	0x00, 0xf0, 0x11, 0x00


	//----- nvinfo : EIATTR_KPARAM_INFO
	.align		4
.L_9:
        /*0018*/ 	.byte	0x04, 0x17
        /*001a*/ 	.short	(.L_11 - .L_10)
.L_10:
        /*001c*/ 	.word	0x00000000
        /*0020*/ 	.short	0x0005
        /*0022*/ 	.short	0x0028
        /*0024*/ 	.byte	0x00, 0xf5, 0x21, 0x00


	//----- nvinfo : EIATTR_KPARAM_INFO
	.align		4
.L_11:
        /*0028*/ 	.byte	0x04, 0x17
        /*002a*/ 	.short	(.L_13 - .L_12)
.L_12:
        /*002c*/ 	.word	0x00000000
        /*0030*/ 	.short	0x0004
        /*0032*/ 	.short	0x0020
        /*0034*/ 	.byte	0x00, 0xf5, 0x21, 0x00


	//----- nvinfo : EIATTR_KPARAM_INFO
	.align		4
.L_13:
        /*0038*/ 	.byte	0x04, 0x17
        /*003a*/ 	.short	(.L_15 - .L_14)
.L_14:
        /*003c*/ 	.word	0x00000000
        /*0040*/ 	.short	0x0003
        /*0042*/ 	.short	0x0018
        /*0044*/ 	.byte	0x00, 0xf5, 0x21, 0x00


	//----- nvinfo : EIATTR_KPARAM_INFO
	.align		4
.L_15:
        /*0048*/ 	.byte	0x04, 0x17
        /*004a*/ 	.short	(.L_17 - .L_16)
.L_16:
        /*004c*/ 	.word	0x00000000
        /*0050*/ 	.short	0x0002
        /*0052*/ 	.short	0x0010
        /*0054*/ 	.byte	0x00, 0xf5, 0x21, 0x00


	//----- nvinfo : EIATTR_KPARAM_INFO
	.align		4
.L_17:
        /*0058*/ 	.byte	0x04, 0x17
        /*005a*/ 	.short	(.L_19 - .L_18)
.L_18:
        /*005c*/ 	.word	0x00000000
        /*0060*/ 	.short	0x0001
        /*0062*/ 	.short	0x0008
        /*0064*/ 	.byte	0x00, 0xf5, 0x21, 0x00


	//----- nvinfo : EIATTR_KPARAM_INFO
	.align		4
.L_19:
        /*0068*/ 	.byte	0x04, 0x17
        /*006a*/ 	.short	(.L_21 - .L_20)
.L_20:
        /*006c*/ 	.word	0x00000000
        /*0070*/ 	.short	0x0000
        /*0072*/ 	.short	0x0000
        /*0074*/ 	.byte	0x00, 0xf5, 0x21, 0x00


	//----- nvinfo : EIATTR_SPARSE_MMA_MASK
	.align		4
.L_21:
        /*0078*/ 	.byte	0x03, 0x50
        /*007a*/ 	.short	0x0000


	//----- nvinfo : EIATTR_MAXREG_COUNT
	.align		4
        /*007c*/ 	.byte	0x03, 0x1b
        /*007e*/ 	.short	0x00ff


	//----- nvinfo : EIATTR_MERCURY_ISA_VERSION
	.align		4
        /*0080*/ 	.byte	0x03, 0x5f
        /*0082*/ 	.short	0x0101


	//----- nvinfo : EIATTR_VRC_CTA_INIT_COUNT
	.align		4
        /*0084*/ 	.byte	0x02, 0x4a
	.zero		1
	.zero		1


	//----- nvinfo : EIATTR_EXIT_INSTR_OFFSETS
	.align		4
        /*0088*/ 	.byte	0x04, 0x1c
        /*008a*/ 	.short	(.L_23 - .L_22)


	//   ....[0]....
.L_22:
        /*008c*/ 	.word	0x000001a0


	//----- nvinfo : EIATTR_CBANK_PARAM_SIZE
	.align		4
.L_23:
        /*0090*/ 	.byte	0x03, 0x19
        /*0092*/ 	.short	0x0034


	//----- nvinfo : EIATTR_PARAM_CBANK
	.align		4
        /*0094*/ 	.byte	0x04, 0x0a
        /*0096*/ 	.short	(.L_25 - .L_24)
	.align		4
.L_24:
        /*0098*/ 	.word	index@(.nv.constant0.add_particles)
        /*009c*/ 	.short	0x0380
        /*009e*/ 	.short	0x0034


	//----- nvinfo : EIATTR_SW_WAR
	.align		4
.L_25:
        /*00a0*/ 	.byte	0x04, 0x36
        /*00a2*/ 	.short	(.L_27 - .L_26)
.L_26:
        /*00a4*/ 	.word	0x00000008
.L_27:


//--------------------- .nv.callgraph             --------------------------
	.section	.nv.callgraph,"",@"SHT_CUDA_CALLGRAPH"
	.align	4
	.sectionentsize	8
	.align		4
        /*0000*/ 	.word	0x00000000
	.align		4
        /*0004*/ 	.word	0xffffffff
	.align		4
        /*0008*/ 	.word	0x00000000
	.align		4
        /*000c*/ 	.word	0xfffffffe
	.align		4
        /*0010*/ 	.word	0x00000000
	.align		4
        /*0014*/ 	.word	0xfffffffd
	.align		4
        /*0018*/ 	.word	0x00000000
	.align		4
        /*001c*/ 	.word	0xfffffffc


//--------------------- .text.add_particles       --------------------------
	.section	.text.add_particles,"ax",@progbits
	.align	128
        .global         add_particles
        .type           add_particles,@function
        .size           add_particles,(.L_x_1 - add_particles)
        .other          add_particles,@"STO_CUDA_ENTRY STV_DEFAULT"
add_particles:
.text.add_particles:
[----:B------:R-:W-:Y:S01]  /*0000*/  LDC R1, c[0x0][0x37c] ;  /* 0x0000df00ff017b82 */ /* 0x000fe20000000800 */
[----:B------:R-:W0:Y:S07]  /*0010*/  S2R R13, SR_CTAID.X ;  /* 0x00000000000d7919 */ /* 0x000e2e0000002500 */
[----:B------:R-:W1:Y:S01]  /*0020*/  LDC.64 R2, c[0x0][0x398] ;  /* 0x0000e600ff027b82 */ /* 0x000e620000000a00 */
[----:B------:R-:W0:Y:S01]  /*0030*/  LDCU UR6, c[0x0][0x360] ;  /* 0x00006c00ff0677ac */ /* 0x000e220008000800 */
[----:B------:R-:W0:Y:S01]  /*0040*/  S2R R0, SR_TID.X ;  /* 0x0000000000007919 */ /* 0x000e220000002100 */
[----:B------:R-:W2:Y:S05]  /*0050*/  LDCU.64 UR4, c[0x0][0x358] ;  /* 0x00006b00ff0477ac */ /* 0x000eaa0008000a00 */
[----:B------:R-:W3:Y:S08]  /*0060*/  LDC.64 R4, c[0x0][0x380] ;  /* 0x0000e000ff047b82 */ /* 0x000ef00000000a00 */
[----:B------:R-:W4:Y:S08]  /*0070*/  LDC.64 R6, c[0x0][0x3a0] ;  /* 0x0000e800ff067b82 */ /* 0x000f300000000a00 */
[----:B------:R-:W5:Y:S08]  /*0080*/  LDC.64 R8, c[0x0][0x388] ;  /* 0x0000e200ff087b82 */ /* 0x000f700000000a00 */
[----:B------:R-:W5:Y:S01]  /*0090*/  LDC.64 R10, c[0x0][0x3a8] ;  /* 0x0000ea00ff0a7b82 */ /* 0x000f620000000a00 */
[----:B0-----:R-:W-:Y:S01]  /*00a0*/  IMAD R13, R13, UR6, R0 ;  /* 0x000000060d0d7c24 */ /* 0x001fe2000f8e0200 */
[----:B------:R-:W0:Y:S03]  /*00b0*/  LDCU UR6, c[0x0][0x3b0] ;  /* 0x00007600ff0677ac */ /* 0x000e260008000800 */
[----:B-1----:R-:W-:-:S05]  /*00c0*/  IMAD.WIDE R2, R13, 0x4, R2 ;  /* 0x000000040d027825 */ /* 0x002fca00078e0202 */
[----:B--2---:R-:W2:Y:S01]  /*00d0*/  LDG.E R15, desc[UR4][R2.64] ;  /* 0x00000004020f7981 */ /* 0x004ea2000c1e1900 */
[C---:B----4-:R-:W-:Y:S01]  /*00e0*/  IMAD.WIDE R6, R13.reuse, 0x4, R6 ;  /* 0x000000040d067825 */ /* 0x050fe200078e0206 */
[----:B0-----:R-:W-:-:S05]  /*00f0*/  IADD3 R17, PT, PT, R13, UR6, RZ ;  /* 0x000000060d117c10 */ /* 0x001fca000fffe0ff */
[----:B---3--:R-:W-:-:S05]  /*0100*/  IMAD.WIDE R4, R17, 0x4, R4 ;  /* 0x0000000411047825 */ /* 0x008fca00078e0204 */
[----:B--2---:R-:W-:Y:S04]  /*0110*/  STG.E desc[UR4][R4.64], R15 ;  /* 0x0000000f04007986 */ /* 0x004fe8000c101904 */
[----:B------:R-:W2:Y:S01]  /*0120*/  LDG.E R7, desc[UR4][R6.64] ;  /* 0x0000000406077981 */ /* 0x000ea2000c1e1900 */
[----:B-----5:R-:W-:-:S04]  /*0130*/  IMAD.WIDE R2, R17, 0x4, R8 ;  /* 0x0000000411027825 */ /* 0x020fc800078e0208 */
[----:B------:R-:W-:Y:S02]  /*0140*/  IMAD.WIDE R8, R13, 0x4, R10 ;  /* 0x000000040d087825 */ /* 0x000fe400078e020a */
[----:B------:R-:W0:Y:S01]  /*0150*/  LDC.64 R10, c[0x0][0x390] ;  /* 0x0000e400ff0a7b82 */ /* 0x000e220000000a00 */
[----:B--2---:R-:W-:Y:S04]  /*0160*/  STG.E desc[UR4][R2.64], R7 ;  /* 0x0000000702007986 */ /* 0x004fe8000c101904 */
[----:B------:R-:W2:Y:S01]  /*0170*/  LDG.E R9, desc[UR4][R8.64] ;  /* 0x0000000408097981 */ /* 0x000ea2000c1e1900 */
[----:B0-----:R-:W-:-:S05]  /*0180*/  IMAD.WIDE R10, R17, 0x4, R10 ;  /* 0x00000004110a7825 */ /* 0x001fca00078e020a */
[----:B--2---:R-:W-:Y:S01]  /*0190*/  STG.E desc[UR4][R10.64], R9 ;  /* 0x000000090a007986 */ /* 0x004fe2000c101904 */
[----:B------:R-:W-:Y:S05]  /*01a0*/  EXIT ;  /* 0x000000000000794d */ /* 0x000fea0003800000 */
.L_x_0:
[----:B------:R-:W-:-:S00]  /*01b0*/  BRA `(.L_x_0) ;  /* 0xfffffffc00fc7947 */ /* 0x000fc0000383ffff */
[----:B------:R-:W-:-:S00]  /*01c0*/  NOP ;  /* 0x0000000000007918 */ /* 0x000fc00000000000 */
        /* <DEDUP_REMOVED lines=11> */
.L_x_1:


//--------------------- .nv.shared.reserved.0     --------------------------
	.section	.nv.shared.reserved.0,"aw",@nobits
	.weak		__nv_reservedSMEM_offset_0_alias
	.size		__nv_reservedSMEM_offset_0_alias, 0, 64
	.other		__nv_reservedSMEM_offset_0_alias,@"STO_CUDA_RESERVED_SHARED STV_DEFAULT"
__nv_reservedSMEM_offset_0_alias:
	.zero		0
	.zero		64


//--------------------- .nv.constant0.add_particles --------------------------
	.section	.nv.constant0.add_particles,"a",@progbits
	.sectionflags	@""
	.align	4
.nv.constant0.add_particles:
	.zero		948


//--------------------- SYMBOLS --------------------------

	.type		.nv.reservedSmem.offset0,@object
	.size		.nv.reservedSmem.offset0,0x4
